	.headerflags	@"EF_CUDA_TEXMODE_UNIFIED EF_CUDA_64BIT_ADDRESS EF_CUDA_SM86 EF_CUDA_VIRTUAL_SM(EF_CUDA_SM86)"
	.elftype	@"ET_EXEC"


//--------------------- .nv.info                  --------------------------
	.section	.nv.info,"",@"SHT_CUDA_INFO"
	.align	4


	//----- nvinfo : EIATTR_REGCOUNT
	.align		4
        /*0000*/ 	.byte	0x04, 0x2f
        /*0002*/ 	.short	(.L_1 - .L_0)
	.align		4
.L_0:
        /*0004*/ 	.word	index@(debug_timer_clock64_kernel)
        /*0008*/ 	.word	0x00000010


	//----- nvinfo : EIATTR_MIN_STACK_SIZE
	.align		4
.L_1:
        /*000c*/ 	.byte	0x04, 0x12
        /*000e*/ 	.short	(.L_3 - .L_2)
	.align		4
.L_2:
        /*0010*/ 	.word	index@(debug_timer_clock64_kernel)
        /*0014*/ 	.word	0x00000000


	//----- nvinfo : EIATTR_FRAME_SIZE
	.align		4
.L_3:
        /*0018*/ 	.byte	0x04, 0x11
        /*001a*/ 	.short	(.L_5 - .L_4)
	.align		4
.L_4:
        /*001c*/ 	.word	index@(debug_timer_clock64_kernel)
        /*0020*/ 	.word	0x00000000


	//----- nvinfo : EIATTR_MIN_STACK_SIZE
	.align		4
.L_5:
        /*0024*/ 	.byte	0x04, 0x12
        /*0026*/ 	.short	(.L_7 - .L_6)
	.align		4
.L_6:
        /*0028*/ 	.word	index@(debug_timer_clock64_kernel)
        /*002c*/ 	.word	0x00000000
.L_7:


//--------------------- .nv.info.debug_timer_clock64_kernel --------------------------
	.section	.nv.info.debug_timer_clock64_kernel,"",@"SHT_CUDA_INFO"
	.sectionflags	@""
	.align	4


	//----- nvinfo : EIATTR_CUDA_API_VERSION
	.align		4
        /*0000*/ 	.byte	0x04, 0x37
        /*0002*/ 	.short	(.L_9 - .L_8)
.L_8:
        /*0004*/ 	.word	0x0000007c


	//----- nvinfo : EIATTR_SW2861232_WAR
	.align		4
.L_9:
        /*0008*/ 	.byte	0x01, 0x35
	.zero		2


	//----- nvinfo : EIATTR_PARAM_CBANK
	.align		4
        /*000c*/ 	.byte	0x04, 0x0a
        /*000e*/ 	.short	(.L_11 - .L_10)
	.align		4
.L_10:
        /*0010*/ 	.word	index@(.nv.constant0.debug_timer_clock64_kernel)
        /*0014*/ 	.short	0x0160
        /*0016*/ 	.short	0x0020


	//----- nvinfo : EIATTR_CBANK_PARAM_SIZE
	.align		4
.L_11:
        /*0018*/ 	.byte	0x03, 0x19
        /*001a*/ 	.short	0x0020


	//----- nvinfo : EIATTR_KPARAM_INFO
	.align		4
        /*001c*/ 	.byte	0x04, 0x17
        /*001e*/ 	.short	(.L_13 - .L_12)
.L_12:
        /*0020*/ 	.word	0x00000000
        /*0024*/ 	.short	0x0003
        /*0026*/ 	.short	0x0018
        /*0028*/ 	.byte	0x00, 0xf0, 0x21, 0x00


	//----- nvinfo : EIATTR_KPARAM_INFO
	.align		4
.L_13:
        /*002c*/ 	.byte	0x04, 0x17
        /*002e*/ 	.short	(.L_15 - .L_14)
.L_14:
        /*0030*/ 	.word	0x00000000
        /*0034*/ 	.short	0x0002
        /*0036*/ 	.short	0x0010
        /*0038*/ 	.byte	0x00, 0xf0, 0x21, 0x00


	//----- nvinfo : EIATTR_KPARAM_INFO
	.align		4
.L_15:
        /*003c*/ 	.byte	0x04, 0x17
        /*003e*/ 	.short	(.L_17 - .L_16)
.L_16:
        /*0040*/ 	.word	0x00000000
        /*0044*/ 	.short	0x0001
        /*0046*/ 	.short	0x0008
        /*0048*/ 	.byte	0x00, 0xf0, 0x21, 0x00


	//----- nvinfo : EIATTR_KPARAM_INFO
	.align		4
.L_17:
        /*004c*/ 	.byte	0x04, 0x17
        /*004e*/ 	.short	(.L_19 - .L_18)
.L_18:
        /*0050*/ 	.word	0x00000000
        /*0054*/ 	.short	0x0000
        /*0056*/ 	.short	0x0000
        /*0058*/ 	.byte	0x00, 0xf0, 0x21, 0x00


	//----- nvinfo : EIATTR_MAXREG_COUNT
	.align		4
.L_19:
        /*005c*/ 	.byte	0x03, 0x1b
        /*005e*/ 	.short	0x00ff


	//----- nvinfo : EIATTR_EXIT_INSTR_OFFSETS
	.align		4
        /*0060*/ 	.byte	0x04, 0x1c
        /*0062*/ 	.short	(.L_21 - .L_20)


	//   ....[0]....
.L_20:
        /*0064*/ 	.word	0x00006440


	//   ....[1]....
        /*0068*/ 	.word	0x00006460


	//----- nvinfo : EIATTR_MAX_THREADS
	.align		4
.L_21:
        /*006c*/ 	.byte	0x04, 0x05
        /*006e*/ 	.short	(.L_23 - .L_22)
.L_22:
        /*0070*/ 	.word	0x00000020
        /*0074*/ 	.word	0x00000001
        /*0078*/ 	.word	0x00000001


	//----- nvinfo : EIATTR_CRS_STACK_SIZE
	.align		4
.L_23:
        /*007c*/ 	.byte	0x04, 0x1e
        /*007e*/ 	.short	(.L_25 - .L_24)
.L_24:
        /*0080*/ 	.word	0x00000000
.L_25:


//--------------------- .nv.callgraph             --------------------------
	.section	.nv.callgraph,"",@"SHT_CUDA_CALLGRAPH"
	.align	4
	.sectionentsize	8
	.align		4
        /*0000*/ 	.word	0x00000000
	.align		4
        /*0004*/ 	.word	0xffffffff
	.align		4
        /*0008*/ 	.word	0x00000000
	.align		4
        /*000c*/ 	.word	0xfffffffe
	.align		4
        /*0010*/ 	.word	0x00000000
	.align		4
        /*0014*/ 	.word	0xfffffffd
	.align		4
        /*0018*/ 	.word	0x00000000
	.align		4
        /*001c*/ 	.word	0xfffffffc


//--------------------- .nv.rel.action            --------------------------
	.section	.nv.rel.action,"",@"SHT_CUDA_RELOCINFO"
	.align	8
	.sectionentsize	8
        /*0000*/ 	.byte	0x73, 0x00, 0x00, 0x00, 0x00, 0x00, 0x00, 0x00, 0x00, 0x00, 0x00, 0x11, 0x25, 0x00, 0x05, 0x36


//--------------------- .nv.constant0.debug_timer_clock64_kernel --------------------------
	.section	.nv.constant0.debug_timer_clock64_kernel,"a",@progbits
	.sectionflags	@""
	.align	4
.nv.constant0.debug_timer_clock64_kernel:
	.zero		384


//--------------------- .text.debug_timer_clock64_kernel --------------------------
	.section	.text.debug_timer_clock64_kernel,"ax",@progbits
	.sectioninfo	@"SHI_REGISTERS=16"
	.align	128
        .global         debug_timer_clock64_kernel
        .type           debug_timer_clock64_kernel,@function
        .size           debug_timer_clock64_kernel,(.L_x_3 - debug_timer_clock64_kernel)
        .other          debug_timer_clock64_kernel,@"STO_CUDA_ENTRY STV_DEFAULT"
debug_timer_clock64_kernel:
.text.debug_timer_clock64_kernel:
[----:B------:R-:W-:Y:S02]  /*0000*/  MOV R1, c[0x0][0x28] ;  /* 0x00000a0000017a02 */ /* 0x000fe40000000f00 */
[----:B------:R-:W0:Y:S01]  /*0010*/  S2R R0, SR_TID.X ;  /* 0x0000000000007919 */ /* 0x000e220000002100 */
[----:B------:R-:W-:-:S03]  /*0020*/  ULDC.64 UR4, c[0x0][0x118] ;  /* 0x0000460000047ab9 */ /* 0x000fc60000000a00 */
[----:B------:R-:W1:Y:S01]  /*0030*/  S2R R3, SR_CTAID.X ;  /* 0x0000000000037919 */ /* 0x000e620000002500 */
[----:B0-----:R-:W-:-:S04]  /*0040*/  LOP3.LUT R0, R0, 0x1f, RZ, 0xc0, !PT ;  /* 0x0000001f00007812 */ /* 0x001fc800078ec0ff */
[----:B-1----:R-:W-:-:S04]  /*0050*/  LEA R0, R3, R0, 0x5 ;  /* 0x0000000003007211 */ /* 0x002fc800078e28ff */
[----:B------:R-:W-:-:S06]  /*0060*/  ISETP.GE.AND P2, PT, R0, 0x20, PT ;  /* 0x000000200000780c */ /* 0x000fcc0003f46270 */
[----:B------:R-:W-:-:S07]  /*0070*/  CS2R R2, SR_CLOCKLO ;  /* 0x0000000000027805 */ /* 0x000fce0000015000 */
[----:B------:R-:W-:-:S06]  /*0080*/  CS2R R4, SR_CLOCKLO ;  /* 0x0000000000047805 */ /* 0x000fcc0000015000 */
[----:B------:R-:W-:-:S04]  /*0090*/  IADD3 R6, P0, -R2, R4, RZ ;  /* 0x0000000402067210 */ /* 0x000fc80007f1e1ff */
[----:B------:R-:W-:Y:S02]  /*00a0*/  ISETP.LT.U32.AND P1, PT, R6, -0x1, PT ;  /* 0xffffffff0600780c */ /* 0x000fe40003f21070 */
[----:B------:R-:W-:Y:S02]  /*00b0*/  IADD3.X R7, ~R3, R5, RZ, P0, !PT ;  /* 0x0000000503077210 */ /* 0x000fe400007fe5ff */
[----:B------:R-:W-:Y:S02]  /*00c0*/  ISETP.NE.U32.AND P0, PT, R4, R2, PT ;  /* 0x000000020400720c */ /* 0x000fe40003f05070 */
[----:B------:R-:W-:Y:S02]  /*00d0*/  ISETP.LT.U32.AND.EX P1, PT, R7, 0x7fffffff, PT, P1 ;  /* 0x7fffffff0700780c */ /* 0x000fe40003f21110 */
[----:B------:R-:W-:Y:S02]  /*00e0*/  ISETP.NE.AND.EX P0, PT, R5, R3, PT, P0 ;  /* 0x000000030500720c */ /* 0x000fe40003f05300 */
[----:B------:R-:W-:-:S02]  /*00f0*/  SEL R2, R6, 0xffffffff, P1 ;  /* 0xffffffff06027807 */ /* 0x000fc40000800000 */
[----:B------:R-:W-:Y:S02]  /*0100*/  SEL R3, R7, 0x7fffffff, P1 ;  /* 0x7fffffff07037807 */ /* 0x000fe40000800000 */
[----:B------:R-:W-:Y:S02]  /*0110*/  SEL R2, R2, 0xffffffff, P0 ;  /* 0xffffffff02027807 */ /* 0x000fe40000000000 */
[----:B------:R-:W-:Y:S02]  /*0120*/  SEL R3, R3, 0x7fffffff, P0 ;  /* 0x7fffffff03037807 */ /* 0x000fe40000000000 */
[----:B------:R-:W-:-:S06]  /*0130*/  CS2R R6, SR_CLOCKLO ;  /* 0x0000000000067805 */ /* 0x000fcc0000015000 */
[----:B------:R-:W-:Y:S02]  /*0140*/  ISETP.NE.U32.AND P0, PT, R6, R4, PT ;  /* 0x000000040600720c */ /* 0x000fe40003f05070 */
[----:B------:R-:W-:Y:S02]  /*0150*/  IADD3 R9, P1, -R4, R6, RZ ;  /* 0x0000000604097210 */ /* 0x000fe40007f3e1ff */
[----:B------:R-:W-:Y:S02]  /*0160*/  ISETP.NE.AND.EX P0, PT, R7, R5, PT, P0 ;  /* 0x000000050700720c */ /* 0x000fe40003f05300 */
[----:B------:R-:W-:-:S02]  /*0170*/  IADD3.X R4, ~R5, R7, RZ, P1, !PT ;  /* 0x0000000705047210 */ /* 0x000fc40000ffe5ff */
[----:B------:R-:W-:-:S04]  /*0180*/  ISETP.LT.U32.AND P1, PT, R9, R2, PT ;  /* 0x000000020900720c */ /* 0x000fc80003f21070 */
[----:B------:R-:W-:-:S05]  /*0190*/  ISETP.LT.U32.AND.EX P1, PT, R4, R3, PT, P1 ;  /* 0x000000030400720c */ /* 0x000fca0003f21110 */
[----:B------:R-:W-:Y:S02]  /*01a0*/  @P0 SEL R2, R9, R2, P1 ;  /* 0x0000000209020207 */ /* 0x000fe40000800000 */
[----:B------:R-:W-:Y:S02]  /*01b0*/  @P0 SEL R3, R4, R3, P1 ;  /* 0x0000000304030207 */ /* 0x000fe40000800000 */
[----:B------:R-:W-:-:S06]  /*01c0*/  CS2R R4, SR_CLOCKLO ;  /* 0x0000000000047805 */ /* 0x000fcc0000015000 */
[----:B------:R-:W-:Y:S02]  /*01d0*/  ISETP.NE.U32.AND P0, PT, R4, R6, PT ;  /* 0x000000060400720c */ /* 0x000fe40003f05070 */
[----:B------:R-:W-:Y:S02]  /*01e0*/  IADD3 R9, P1, -R6, R4, RZ ;  /* 0x0000000406097210 */ /* 0x000fe40007f3e1ff */
[----:B------:R-:W-:Y:S02]  /*01f0*/  ISETP.NE.AND.EX P0, PT, R5, R7, PT, P0 ;  /* 0x000000070500720c */ /* 0x000fe40003f05300 */
[----:B------:R-:W-:Y:S02]  /*0200*/  IADD3.X R6, ~R7, R5, RZ, P1, !PT ;  /* 0x0000000507067210 */ /* 0x000fe40000ffe5ff */
        /* <DEDUP_REMOVED lines=545> */
[----:B------:R-:W-:Y:S01]  /*2420*/  ISETP.NE.U32.AND P0, PT, R6, R4, PT ;  /* 0x000000040600720c */ /* 0x000fe20003f05070 */
[----:B------:R-:W-:Y:S01]  /*2430*/  BSSY B0, `(.L_x_0) ;  /* 0x0000010000007945 */ /* 0x000fe20003800000 */
[----:B------:R-:W-:Y:S02]  /*2440*/  IADD3 R9, P1, -R4, R6, RZ ;  /* 0x0000000604097210 */ /* 0x000fe40007f3e1ff */
[----:B------:R-:W-:Y:S02]  /*2450*/  ISETP.NE.AND.EX P0, PT, R7, R5, PT, P0 ;  /* 0x000000050700720c */ /* 0x000fe40003f05300 */
[----:B------:R-:W-:Y:S02]  /*2460*/  IADD3.X R4, ~R5, R7, RZ, P1, !PT ;  /* 0x0000000705047210 */ /* 0x000fe40000ffe5ff */
[----:B------:R-:W-:-:S02]  /*2470*/  ISETP.LT.U32.AND P1, PT, R9, R2, PT ;  /* 0x000000020900720c */ /* 0x000fc40003f21070 */
[----:B------:R-:W-:Y:S02]  /*2480*/  MOV R7, 0x8 ;  /* 0x0000000800077802 */ /* 0x000fe40000000f00 */
[----:B------:R-:W-:Y:S02]  /*2490*/  ISETP.LT.U32.AND.EX P1, PT, R4, R3, PT, P1 ;  /* 0x000000030400720c */ /* 0x000fe40003f21110 */
[----:B------:R-:W-:-:S03]  /*24a0*/  MOV R6, RZ ;  /* 0x000000ff00067202 */ /* 0x000fc60000000f00 */
[----:B------:R-:W-:Y:S01]  /*24b0*/  @P0 SEL R3, R4, R3, P1 ;  /* 0x0000000304030207 */ /* 0x000fe20000800000 */
[----:B------:R-:W-:Y:S01]  /*24c0*/  IMAD.WIDE R4, R0, R7, c[0x0][0x178] ;  /* 0x00005e0000047625 */ /* 0x000fe200078e0207 */
[----:B------:R-:W-:Y:S02]  /*24d0*/  @P0 SEL R2, R9, R2, P1 ;  /* 0x0000000209020207 */ /* 0x000fe40000800000 */
[----:B------:R-:W-:-:S03]  /*24e0*/  MOV R9, 0x4 ;  /* 0x0000000400097802 */ /* 0x000fc60000000f00 */
[----:B------:R0:W-:Y:S02]  /*24f0*/  @!P2 STG.E.64 [R4.64], R2 ;  /* 0x000000020400a986 */ /* 0x0001e4000c101b04 */
[----:B0-----:R-:W-:Y:S01]  /*2500*/  IMAD.WIDE R2, R0, R9, c[0x0][0x160] ;  /* 0x0000580000027625 */ /* 0x001fe200078e0209 */
[----:B------:R-:W-:Y:S05]  /*2510*/  @P2 BRA `(.L_x_1) ;  /* 0x0000001000002947 */ /* 0x000fea0003800000 */
[----:B------:R0:W5:Y:S02]  /*2520*/  LDG.E R6, [R2.64] ;  /* 0x0000000402067981 */ /* 0x000164000c1e1900 */
.L_x_1:
[----:B------:R-:W-:Y:S05]  /*2530*/  BSYNC B0 ;  /* 0x0000000000007941 */ /* 0x000fea0003800000 */
.L_x_0:
[----:B-----5:R-:W-:Y:S02]  /*2540*/  SEL R6, R6, RZ, !P2 ;  /* 0x000000ff06067207 */ /* 0x020fe40005000000 */
[----:B------:R-:W-:-:S05]  /*2550*/  CS2R R4, SR_CLOCKLO ;  /* 0x0000000000047805 */ /* 0x000fca0000015000 */
[----:B------:R-:W-:-:S04]  /*2560*/  FADD R6, R6, 1 ;  /* 0x3f80000006067421 */ /* 0x000fc80000000000 */
        /* <DEDUP_REMOVED lines=999> */
[----:B------:R-:W-:Y:S01]  /*63e0*/  FADD R13, R6, 1 ;  /* 0x3f800000060d7421 */ /* 0x000fe20000000000 */
[----:B------:R-:W-:-:S06]  /*63f0*/  CS2R R10, SR_CLOCKLO ;  /* 0x00000000000a7805 */ /* 0x000fcc0000015000 */
[CC--:B------:R-:W-:Y:S01]  /*6400*/  IMAD.WIDE R8, R0.reuse, R7.reuse, c[0x0][0x168] ;  /* 0x00005a0000087625 */ /* 0x0c0fe200078e0207 */
[----:B------:R1:W-:Y:S03]  /*6410*/  @!P2 STG.E [R2.64], R13 ;  /* 0x0000000d0200a986 */ /* 0x0003e6000c101904 */
[----:B------:R-:W-:Y:S01]  /*6420*/  IMAD.WIDE R6, R0, R7, c[0x0][0x170] ;  /* 0x00005c0000067625 */ /* 0x000fe200078e0207 */
[----:B------:R1:W-:Y:S01]  /*6430*/  @!P2 STG.E.64 [R8.64], R4 ;  /* 0x000000040800a986 */ /* 0x0003e2000c101b04 */
[----:B------:R-:W-:Y:S05]  /*6440*/  @P2 EXIT ;  /* 0x000000000000294d */ /* 0x000fea0003800000 */
[----:B------:R-:W-:Y:S01]  /*6450*/  STG.E.64 [R6.64], R10 ;  /* 0x0000000a06007986 */ /* 0x000fe2000c101b04 */
[----:B------:R-:W-:Y:S05]  /*6460*/  EXIT ;  /* 0x000000000000794d */ /* 0x000fea0003800000 */
.L_x_2:
[----:B------:R-:W-:-:S00]  /*6470*/  BRA `(.L_x_2) ;  /* 0xfffffff000007947 */ /* 0x000fc0000383ffff */
[----:B------:R-:W-:-:S00]  /*6480*/  NOP ;  /* 0x0000000000007918 */ /* 0x000fc00000000000 */
[----:B------:R-:W-:-:S00]  /*6490*/  NOP ;  /* 0x0000000000007918 */ /* 0x000fc00000000000 */
[----:B------:R-:W-:-:S00]  /*64a0*/  NOP ;  /* 0x0000000000007918 */ /* 0x000fc00000000000 */
[----:B------:R-:W-:-:S00]  /*64b0*/  NOP ;  /* 0x0000000000007918 */ /* 0x000fc00000000000 */
[----:B------:R-:W-:-:S00]  /*64c0*/  NOP ;  /* 0x0000000000007918 */ /* 0x000fc00000000000 */
[----:B------:R-:W-:-:S00]  /*64d0*/  NOP ;  /* 0x0000000000007918 */ /* 0x000fc00000000000 */
[----:B------:R-:W-:-:S00]  /*64e0*/  NOP ;  /* 0x0000000000007918 */ /* 0x000fc00000000000 */
[----:B------:R-:W-:-:S00]  /*64f0*/  NOP ;  /* 0x0000000000007918 */ /* 0x000fc00000000000 */
.L_x_3:
